//
// Generated by NVIDIA NVVM Compiler
//
// Compiler Build ID: CL-36424714
// Cuda compilation tools, release 13.0, V13.0.88
// Based on NVVM 20.0.0
//

.version 9.0
.target sm_100
.address_size 64

	// .globl	_Z15transformMatrixPiii

.visible .entry _Z15transformMatrixPiii(
	.param .u64 .ptr .align 1 _Z15transformMatrixPiii_param_0,
	.param .u32 _Z15transformMatrixPiii_param_1,
	.param .u32 _Z15transformMatrixPiii_param_2
)
{
	.reg .pred 	%p<21>;
	.reg .b32 	%r<26>;
	.reg .b32 	%f<76>;
	.reg .b64 	%rd<5>;

	ld.param.u64 	%rd2, [_Z15transformMatrixPiii_param_0];
	ld.param.u32 	%r5, [_Z15transformMatrixPiii_param_1];
	ld.param.u32 	%r4, [_Z15transformMatrixPiii_param_2];
	mov.u32 	%r6, %ctaid.y;
	mov.u32 	%r7, %ntid.y;
	mov.u32 	%r8, %tid.y;
	mad.lo.s32 	%r1, %r6, %r7, %r8;
	mov.u32 	%r9, %ctaid.x;
	mov.u32 	%r10, %ntid.x;
	mov.u32 	%r11, %tid.x;
	mad.lo.s32 	%r2, %r9, %r10, %r11;
	setp.ge.s32 	%p1, %r1, %r5;
	setp.ge.s32 	%p2, %r2, %r4;
	or.pred  	%p3, %p1, %p2;
	mov.f32 	%f75, 0f3F800000;
	@%p3 bra 	$L__BB0_10;
	cvta.to.global.u64 	%rd3, %rd2;
	mad.lo.s32 	%r12, %r4, %r1, %r2;
	mul.wide.s32 	%rd4, %r12, 4;
	add.s64 	%rd1, %rd3, %rd4;
	ld.global.u32 	%r3, [%rd1];
	cvt.rn.f32.s32 	%f1, %r3;
	add.s32 	%r13, %r1, 1;
	cvt.rn.f32.u32 	%f2, %r13;
	mul.f32 	%f12, %f2, 0f3F000000;
	cvt.rzi.f32.f32 	%f13, %f12;
	add.f32 	%f14, %f13, %f13;
	sub.f32 	%f15, %f2, %f14;
	abs.f32 	%f3, %f15;
	abs.f32 	%f4, %f1;
	setp.lt.f32 	%p4, %f4, 0f00800000;
	mul.f32 	%f16, %f4, 0f4B800000;
	selp.f32 	%f17, %f16, %f4, %p4;
	selp.f32 	%f18, 0fC1C00000, 0f00000000, %p4;
	mov.b32 	%r14, %f17;
	add.s32 	%r15, %r14, -1060439283;
	and.b32  	%r16, %r15, -8388608;
	sub.s32 	%r17, %r14, %r16;
	mov.b32 	%f19, %r17;
	cvt.rn.f32.s32 	%f20, %r16;
	fma.rn.f32 	%f21, %f20, 0f34000000, %f18;
	add.f32 	%f22, %f19, 0fBF800000;
	add.f32 	%f23, %f19, 0f3F800000;
	rcp.approx.ftz.f32 	%f24, %f23;
	add.f32 	%f25, %f22, %f22;
	mul.f32 	%f26, %f25, %f24;
	mul.f32 	%f27, %f26, %f26;
	sub.f32 	%f28, %f22, %f26;
	add.f32 	%f29, %f28, %f28;
	neg.f32 	%f30, %f26;
	fma.rn.f32 	%f31, %f30, %f22, %f29;
	mul.rn.f32 	%f32, %f24, %f31;
	fma.rn.f32 	%f33, %f27, 0f3A2C32E4, 0f3B52E7DB;
	fma.rn.f32 	%f34, %f33, %f27, 0f3C93BB73;
	fma.rn.f32 	%f35, %f34, %f27, 0f3DF6384F;
	mul.rn.f32 	%f36, %f35, %f27;
	fma.rn.f32 	%f37, %f26, 0f3FB8AA3B, %f21;
	sub.f32 	%f38, %f21, %f37;
	fma.rn.f32 	%f39, %f26, 0f3FB8AA3B, %f38;
	fma.rn.f32 	%f40, %f32, 0f3FB8AA3B, %f39;
	fma.rn.f32 	%f41, %f26, 0f32A55E34, %f40;
	mul.f32 	%f42, %f36, 0f40400000;
	fma.rn.f32 	%f43, %f42, %f32, %f41;
	fma.rn.f32 	%f44, %f36, %f26, %f43;
	add.rn.f32 	%f45, %f37, %f44;
	neg.f32 	%f46, %f37;
	add.rn.f32 	%f47, %f45, %f46;
	neg.f32 	%f48, %f47;
	add.rn.f32 	%f49, %f44, %f48;
	mul.rn.f32 	%f50, %f45, %f2;
	neg.f32 	%f51, %f50;
	fma.rn.f32 	%f52, %f45, %f2, %f51;
	fma.rn.f32 	%f53, %f49, %f2, %f52;
	cvt.rni.f32.f32 	%f54, %f50;
	sub.f32 	%f55, %f50, %f54;
	add.f32 	%f56, %f55, %f53;
	fma.rn.f32 	%f57, %f56, 0f391FCB8E, 0f3AAF85ED;
	fma.rn.f32 	%f58, %f57, %f56, 0f3C1D9856;
	fma.rn.f32 	%f59, %f58, %f56, 0f3D6357BB;
	fma.rn.f32 	%f60, %f59, %f56, 0f3E75FDEC;
	fma.rn.f32 	%f61, %f60, %f56, 0f3F317218;
	fma.rn.f32 	%f62, %f61, %f56, 0f3F800000;
	cvt.rzi.s32.f32 	%r18, %f54;
	setp.gt.f32 	%p5, %f54, 0f00000000;
	selp.b32 	%r19, 0, -2097152000, %p5;
	add.s32 	%r20, %r19, 2130706432;
	mov.b32 	%f63, %r20;
	mul.f32 	%f64, %f62, %f63;
	shl.b32 	%r21, %r18, 23;
	sub.s32 	%r22, %r21, %r19;
	mov.b32 	%f65, %r22;
	mul.f32 	%f66, %f64, %f65;
	abs.f32 	%f67, %f50;
	setp.gt.f32 	%p6, %f67, 0f43180000;
	setp.lt.f32 	%p7, %f50, 0f00000000;
	selp.f32 	%f68, 0f00000000, 0f7F800000, %p7;
	selp.f32 	%f5, %f68, %f66, %p6;
	setp.eq.s32 	%p8, %r3, 1;
	@%p8 bra 	$L__BB0_9;
	setp.num.f32 	%p9, %f4, %f4;
	abs.f32 	%f69, %f2;
	setp.num.f32 	%p10, %f69, %f69;
	and.pred  	%p11, %p9, %p10;
	@%p11 bra 	$L__BB0_4;
	add.rn.f32 	%f75, %f1, %f2;
	bra.uni 	$L__BB0_9;
$L__BB0_4:
	setp.ne.s32 	%p12, %r3, 0;
	setp.neu.f32 	%p13, %f4, 0f7F800000;
	and.pred  	%p14, %p12, %p13;
	@%p14 bra 	$L__BB0_6;
	setp.neu.f32 	%p20, %f3, 0f3F800000;
	add.f32 	%f72, %f1, %f1;
	mov.b32 	%r23, %f72;
	and.b32  	%r24, %r23, 2147483647;
	mov.b32 	%f73, %r24;
	selp.f32 	%f75, %f73, %f72, %p20;
	bra.uni 	$L__BB0_9;
$L__BB0_6:
	setp.eq.s32 	%p15, %r3, -1;
	setp.eq.f32 	%p16, %f69, 0f7F800000;
	and.pred  	%p17, %p15, %p16;
	@%p17 bra 	$L__BB0_9;
	setp.gt.s32 	%p18, %r3, -1;
	mov.f32 	%f75, %f5;
	@%p18 bra 	$L__BB0_9;
	setp.neu.f32 	%p19, %f3, 0f3F800000;
	neg.f32 	%f71, %f5;
	selp.f32 	%f75, %f5, %f71, %p19;
$L__BB0_9:
	cvt.rzi.s32.f32 	%r25, %f75;
	st.global.u32 	[%rd1], %r25;
$L__BB0_10:
	ret;

}


// ===== COMPILED SASS (sm_100) =====

	.target	sm_100

	.elftype	@"ET_EXEC"


//--------------------- .note.nv.tkinfo           --------------------------
	.section	.note.nv.tkinfo,"",@"SHT_NOTE"
	.sectionflags	@"SHF_NOTE_NV_TKINFO"
	.tkinfo
        /*0018*/ 	.word	0x00000002
        /*0030*/ 	.string	""
        /*0030*/ 	.string	"ptxas"
        /*0030*/ 	.string	"Cuda compilation tools, release 13.0, V13.0.88"
        /*0030*/ 	.string	"Build cuda_13.0.r13.0/compiler.36424714_0"
        /*0030*/ 	.string	"-arch sm_100 -m 64 "



//--------------------- .note.nv.cuinfo           --------------------------
	.section	.note.nv.cuinfo,"",@"SHT_NOTE"
	.sectionflags	@"SHF_NOTE_NV_CUINFO"
        /*0018*/ 	.short	0x0002
        /*001a*/ 	.short	0x0064
        /*001c*/ 	.short	0x0082
	.zero		2


//--------------------- .nv.info                  --------------------------
	.section	.nv.info,"",@"SHT_CUDA_INFO"
	.align	4


	//----- nvinfo : EIATTR_REGCOUNT
	.align		4
        /*0000*/ 	.byte	0x04, 0x2f
        /*0002*/ 	.short	(.L_1 - .L_0)
	.align		4
.L_0:
        /*0004*/ 	.word	index@(_Z15transformMatrixPiii)
        /*0008*/ 	.word	0x00000011


	//----- nvinfo : EIATTR_FRAME_SIZE
	.align		4
.L_1:
        /*000c*/ 	.byte	0x04, 0x11
        /*000e*/ 	.short	(.L_3 - .L_2)
	.align		4
.L_2:
        /*0010*/ 	.word	index@(_Z15transformMatrixPiii)
        /*0014*/ 	.word	0x00000000


	//----- nvinfo : EIATTR_MIN_STACK_SIZE
	.align		4
.L_3:
        /*0018*/ 	.byte	0x04, 0x12
        /*001a*/ 	.short	(.L_5 - .L_4)
	.align		4
.L_4:
        /*001c*/ 	.word	index@(_Z15transformMatrixPiii)
        /*0020*/ 	.word	0x00000000
.L_5:


//--------------------- .nv.compat                --------------------------
	.section	.nv.compat,"",@"SHT_CUDA_COMPAT_INFO"
	.align	4
        /*0000*/ 	.byte	0x02, 0x09, 0x00, 0x00, 0x02, 0x02, 0x01, 0x00, 0x02, 0x05, 0x05, 0x00, 0x03, 0x07, 0x01, 0x01
        /*0010*/ 	.byte	0x02, 0x03, 0x00, 0x00, 0x02, 0x06, 0x01, 0x00, 0x04, 0x0b, 0x08, 0x00, 0x01, 0x00, 0x00, 0x00
        /*0020*/ 	.byte	0x00, 0x00, 0x00, 0x00


//--------------------- .nv.info._Z15transformMatrixPiii --------------------------
	.section	.nv.info._Z15transformMatrixPiii,"",@"SHT_CUDA_INFO"
	.sectionflags	@""
	.align	4


	//----- nvinfo : EIATTR_CUDA_API_VERSION
	.align		4
        /*0000*/ 	.byte	0x04, 0x37
        /*0002*/ 	.short	(.L_7 - .L_6)
.L_6:
        /*0004*/ 	.word	0x00000082


	//----- nvinfo : EIATTR_KPARAM_INFO
	.align		4
.L_7:
        /*0008*/ 	.byte	0x04, 0x17
        /*000a*/ 	.short	(.L_9 - .L_8)
.L_8:
        /*000c*/ 	.word	0x00000000
        /*0010*/ 	.short	0x0002
        /*0012*/ 	.short	0x000c
        /*0014*/ 	.byte	0x00, 0xf0, 0x11, 0x00


	//----- nvinfo : EIATTR_KPARAM_INFO
	.align		4
.L_9:
        /*0018*/ 	.byte	0x04, 0x17
        /*001a*/ 	.short	(.L_11 - .L_10)
.L_10:
        /*001c*/ 	.word	0x00000000
        /*0020*/ 	.short	0x0001
        /*0022*/ 	.short	0x0008
        /*0024*/ 	.byte	0x00, 0xf0, 0x11, 0x00


	//----- nvinfo : EIATTR_KPARAM_INFO
	.align		4
.L_11:
        /*0028*/ 	.byte	0x04, 0x17
        /*002a*/ 	.short	(.L_13 - .L_12)
.L_12:
        /*002c*/ 	.word	0x00000000
        /*0030*/ 	.short	0x0000
        /*0032*/ 	.short	0x0000
        /*0034*/ 	.byte	0x00, 0xf5, 0x21, 0x00


	//----- nvinfo : EIATTR_SPARSE_MMA_MASK
	.align		4
.L_13:
        /*0038*/ 	.byte	0x03, 0x50
        /*003a*/ 	.short	0x0000


	//----- nvinfo : EIATTR_MAXREG_COUNT
	.align		4
        /*003c*/ 	.byte	0x03, 0x1b
        /*003e*/ 	.short	0x00ff


	//----- nvinfo : EIATTR_MERCURY_ISA_VERSION
	.align		4
        /*0040*/ 	.byte	0x03, 0x5f
        /*0042*/ 	.short	0x0101


	//----- nvinfo : EIATTR_VRC_CTA_INIT_COUNT
	.align		4
        /*0044*/ 	.byte	0x02, 0x4a
	.zero		1
	.zero		1


	//----- nvinfo : EIATTR_EXIT_INSTR_OFFSETS
	.align		4
        /*0048*/ 	.byte	0x04, 0x1c
        /*004a*/ 	.short	(.L_15 - .L_14)


	//   ....[0]....
.L_14:
        /*004c*/ 	.word	0x000000c0


	//   ....[1]....
        /*0050*/ 	.word	0x000006c0


	//----- nvinfo : EIATTR_CRS_STACK_SIZE
	.align		4
.L_15:
        /*0054*/ 	.byte	0x04, 0x1e
        /*0056*/ 	.short	(.L_17 - .L_16)
.L_16:
        /*0058*/ 	.word	0x00000000


	//----- nvinfo : EIATTR_CBANK_PARAM_SIZE
	.align		4
.L_17:
        /*005c*/ 	.byte	0x03, 0x19
        /*005e*/ 	.short	0x0010


	//----- nvinfo : EIATTR_PARAM_CBANK
	.align		4
        /*0060*/ 	.byte	0x04, 0x0a
        /*0062*/ 	.short	(.L_19 - .L_18)
	.align		4
.L_18:
        /*0064*/ 	.word	index@(.nv.constant0._Z15transformMatrixPiii)
        /*0068*/ 	.short	0x0380
        /*006a*/ 	.short	0x0010


	//----- nvinfo : EIATTR_SW_WAR
	.align		4
.L_19:
        /*006c*/ 	.byte	0x04, 0x36
        /*006e*/ 	.short	(.L_21 - .L_20)
.L_20:
        /*0070*/ 	.word	0x00000008
.L_21:


//--------------------- .nv.callgraph             --------------------------
	.section	.nv.callgraph,"",@"SHT_CUDA_CALLGRAPH"
	.align	4
	.sectionentsize	8
	.align		4
        /*0000*/ 	.word	0x00000000
	.align		4
        /*0004*/ 	.word	0xffffffff
	.align		4
        /*0008*/ 	.word	0x00000000
	.align		4
        /*000c*/ 	.word	0xfffffffe
	.align		4
        /*0010*/ 	.word	0x00000000
	.align		4
        /*0014*/ 	.word	0xfffffffd
	.align		4
        /*0018*/ 	.word	0x00000000
	.align		4
        /*001c*/ 	.word	0xfffffffc


//--------------------- .text._Z15transformMatrixPiii --------------------------
	.section	.text._Z15transformMatrixPiii,"ax",@progbits
	.align	128
        .global         _Z15transformMatrixPiii
        .type           _Z15transformMatrixPiii,@function
        .size           _Z15transformMatrixPiii,(.L_x_3 - _Z15transformMatrixPiii)
        .other          _Z15transformMatrixPiii,@"STO_CUDA_ENTRY STV_DEFAULT"
_Z15transformMatrixPiii:
.text._Z15transformMatrixPiii:
[----:B------:R-:W-:Y:S01]  /*0000*/  LDC R1, c[0x0][0x37c] ;  /* 0x0000df00ff017b82 */ /* 0x000fe20000000800 */
[----:B------:R-:W0:Y:S07]  /*0010*/  S2R R0, SR_TID.X ;  /* 0x0000000000007919 */ /* 0x000e2e0000002100 */
[----:B------:R-:W1:Y:S01]  /*0020*/  LDC R4, c[0x0][0x364] ;  /* 0x0000d900ff047b82 */ /* 0x000e620000000800 */
[----:B------:R-:W2:Y:S01]  /*0030*/  LDCU.64 UR6, c[0x0][0x388] ;  /* 0x00007100ff0677ac */ /* 0x000ea20008000a00 */
[----:B------:R-:W1:Y:S06]  /*0040*/  S2R R3, SR_TID.Y ;  /* 0x0000000000037919 */ /* 0x000e6c0000002200 */
[----:B------:R-:W0:Y:S08]  /*0050*/  S2UR UR5, SR_CTAID.X ;  /* 0x00000000000579c3 */ /* 0x000e300000002500 */
[----:B------:R-:W0:Y:S08]  /*0060*/  LDC R5, c[0x0][0x360] ;  /* 0x0000d800ff057b82 */ /* 0x000e300000000800 */
[----:B------:R-:W1:Y:S01]  /*0070*/  S2UR UR4, SR_CTAID.Y ;  /* 0x00000000000479c3 */ /* 0x000e620000002600 */
[----:B0-----:R-:W-:-:S05]  /*0080*/  IMAD R5, R5, UR5, R0 ;  /* 0x0000000505057c24 */ /* 0x001fca000f8e0200 */
[----:B--2---:R-:W-:Y:S01]  /*0090*/  ISETP.GE.AND P0, PT, R5, UR7, PT ;  /* 0x0000000705007c0c */ /* 0x004fe2000bf06270 */
[----:B-1----:R-:W-:-:S05]  /*00a0*/  IMAD R4, R4, UR4, R3 ;  /* 0x0000000404047c24 */ /* 0x002fca000f8e0203 */
[----:B------:R-:W-:-:S13]  /*00b0*/  ISETP.GE.OR P0, PT, R4, UR6, P0 ;  /* 0x0000000604007c0c */ /* 0x000fda0008706670 */
[----:B------:R-:W-:Y:S05]  /*00c0*/  @P0 EXIT ;  /* 0x000000000000094d */ /* 0x000fea0003800000 */
[----:B------:R-:W0:Y:S01]  /*00d0*/  LDC.64 R2, c[0x0][0x380] ;  /* 0x0000e000ff027b82 */ /* 0x000e220000000a00 */
[----:B------:R-:W1:Y:S01]  /*00e0*/  LDCU.64 UR4, c[0x0][0x358] ;  /* 0x00006b00ff0477ac */ /* 0x000e620008000a00 */
[----:B------:R-:W-:-:S04]  /*00f0*/  IMAD R5, R4, UR7, R5 ;  /* 0x0000000704057c24 */ /* 0x000fc8000f8e0205 */
[----:B0-----:R-:W-:-:S05]  /*0100*/  IMAD.WIDE R2, R5, 0x4, R2 ;  /* 0x0000000405027825 */ /* 0x001fca00078e0202 */
[----:B-1----:R-:W2:Y:S01]  /*0110*/  LDG.E R12, desc[UR4][R2.64] ;  /* 0x00000004020c7981 */ /* 0x002ea2000c1e1900 */
[----:B------:R-:W-:Y:S01]  /*0120*/  HFMA2 R13, -RZ, RZ, 0.771484375, 0.21533203125 ;  /* 0x3a2c32e4ff0d7431 */ /* 0x000fe200000001ff */
[----:B------:R-:W-:Y:S01]  /*0130*/  BSSY.RECONVERGENT B0, `(.L_x_0) ;  /* 0x0000056000007945 */ /* 0x000fe20003800200 */
[----:B--2---:R-:W-:Y:S02]  /*0140*/  I2FP.F32.S32 R0, R12 ;  /* 0x0000000c00007245 */ /* 0x004fe40000201400 */
[----:B------:R-:W-:Y:S02]  /*0150*/  ISETP.NE.AND P2, PT, R12, 0x1, PT ;  /* 0x000000010c00780c */ /* 0x000fe40003f45270 */
[C---:B------:R-:W-:Y:S01]  /*0160*/  FSETP.GEU.AND P0, PT, |R0|.reuse, 1.175494350822287508e-38, PT ;  /* 0x008000000000780b */ /* 0x040fe20003f0e200 */
[----:B------:R-:W-:-:S05]  /*0170*/  FMUL R5, |R0|, 16777216 ;  /* 0x4b80000000057820 */ /* 0x000fca0000400200 */
[----:B------:R-:W-:-:S04]  /*0180*/  FSEL R5, R5, |R0|, !P0 ;  /* 0x4000000005057208 */ /* 0x000fc80004000000 */
[----:B------:R-:W-:-:S04]  /*0190*/  IADD3 R6, PT, PT, R5, -0x3f3504f3, RZ ;  /* 0xc0cafb0d05067810 */ /* 0x000fc80007ffe0ff */
[----:B------:R-:W-:-:S04]  /*01a0*/  LOP3.LUT R6, R6, 0xff800000, RZ, 0xc0, !PT ;  /* 0xff80000006067812 */ /* 0x000fc800078ec0ff */
[-C--:B------:R-:W-:Y:S02]  /*01b0*/  IADD3 R5, PT, PT, R5, -R6.reuse, RZ ;  /* 0x8000000605057210 */ /* 0x080fe40007ffe0ff */
[----:B------:R-:W-:-:S03]  /*01c0*/  I2FP.F32.S32 R6, R6 ;  /* 0x0000000600067245 */ /* 0x000fc60000201400 */
[C---:B------:R-:W-:Y:S01]  /*01d0*/  FADD R8, R5.reuse, 1 ;  /* 0x3f80000005087421 */ /* 0x040fe20000000000 */
[----:B------:R-:W-:Y:S01]  /*01e0*/  FADD R7, R5, -1 ;  /* 0xbf80000005077421 */ /* 0x000fe20000000000 */
[----:B------:R-:W-:-:S03]  /*01f0*/  FSEL R5, RZ, -24, P0 ;  /* 0xc1c00000ff057808 */ /* 0x000fc60000000000 */
[----:B------:R-:W-:Y:S01]  /*0200*/  FADD R9, R7, R7 ;  /* 0x0000000707097221 */ /* 0x000fe20000000000 */
[----:B------:R-:W0:Y:S01]  /*0210*/  MUFU.RCP R8, R8 ;  /* 0x0000000800087308 */ /* 0x000e220000001000 */
[----:B------:R-:W-:Y:S02]  /*0220*/  FFMA R6, R6, 1.1920928955078125e-07, R5 ;  /* 0x3400000006067823 */ /* 0x000fe40000000005 */
[----:B0-----:R-:W-:-:S04]  /*0230*/  FMUL R9, R8, R9 ;  /* 0x0000000908097220 */ /* 0x001fc80000400000 */
[----:B------:R-:W-:Y:S01]  /*0240*/  FADD R11, R7, -R9 ;  /* 0x80000009070b7221 */ /* 0x000fe20000000000 */
[C---:B------:R-:W-:Y:S01]  /*0250*/  FMUL R10, R9.reuse, R9 ;  /* 0x00000009090a7220 */ /* 0x040fe20000400000 */
[----:B------:R-:W-:Y:S02]  /*0260*/  FFMA R5, R9, 1.4426950216293334961, R6 ;  /* 0x3fb8aa3b09057823 */ /* 0x000fe40000000006 */
[----:B------:R-:W-:Y:S01]  /*0270*/  FADD R14, R11, R11 ;  /* 0x0000000b0b0e7221 */ /* 0x000fe20000000000 */
[----:B------:R-:W-:Y:S01]  /*0280*/  FFMA R11, R10, R13, 0.0032181653659790754318 ;  /* 0x3b52e7db0a0b7423 */ /* 0x000fe2000000000d */
[----:B------:R-:W-:Y:S02]  /*0290*/  FADD R6, R6, -R5 ;  /* 0x8000000506067221 */ /* 0x000fe40000000000 */
[----:B------:R-:W-:Y:S01]  /*02a0*/  FFMA R7, R7, -R9, R14 ;  /* 0x8000000907077223 */ /* 0x000fe2000000000e */
[----:B------:R-:W-:Y:S01]  /*02b0*/  FFMA R11, R10, R11, 0.018033718690276145935 ;  /* 0x3c93bb730a0b7423 */ /* 0x000fe2000000000b */
[----:B------:R-:W-:-:S02]  /*02c0*/  FFMA R6, R9, 1.4426950216293334961, R6 ;  /* 0x3fb8aa3b09067823 */ /* 0x000fc40000000006 */
[----:B------:R-:W-:Y:S01]  /*02d0*/  FMUL R7, R8, R7 ;  /* 0x0000000708077220 */ /* 0x000fe20000400000 */
[----:B------:R-:W-:-:S03]  /*02e0*/  FFMA R11, R10, R11, 0.12022458761930465698 ;  /* 0x3df6384f0a0b7423 */ /* 0x000fc6000000000b */
[----:B------:R-:W-:Y:S01]  /*02f0*/  FFMA R6, R7, 1.4426950216293334961, R6 ;  /* 0x3fb8aa3b07067823 */ /* 0x000fe20000000006 */
[----:B------:R-:W-:Y:S01]  /*0300*/  FMUL R10, R10, R11 ;  /* 0x0000000b0a0a7220 */ /* 0x000fe20000400000 */
[----:B------:R-:W-:Y:S02]  /*0310*/  MOV R11, 0x391fcb8e ;  /* 0x391fcb8e000b7802 */ /* 0x000fe40000000f00 */
[----:B------:R-:W-:Y:S01]  /*0320*/  FFMA R6, R9, 1.9251366722983220825e-08, R6 ;  /* 0x32a55e3409067823 */ /* 0x000fe20000000006 */
[----:B------:R-:W-:-:S04]  /*0330*/  FMUL R8, R10, 3 ;  /* 0x404000000a087820 */ /* 0x000fc80000400000 */
[----:B------:R-:W-:Y:S01]  /*0340*/  FFMA R6, R7, R8, R6 ;  /* 0x0000000807067223 */ /* 0x000fe20000000006 */
[----:B------:R-:W-:-:S03]  /*0350*/  IADD3 R7, PT, PT, R4, 0x1, RZ ;  /* 0x0000000104077810 */ /* 0x000fc60007ffe0ff */
[----:B------:R-:W-:Y:S01]  /*0360*/  FFMA R6, R9, R10, R6 ;  /* 0x0000000a09067223 */ /* 0x000fe20000000006 */
[----:B------:R-:W-:-:S03]  /*0370*/  I2FP.F32.U32 R7, R7 ;  /* 0x0000000700077245 */ /* 0x000fc60000201000 */
[----:B------:R-:W-:-:S04]  /*0380*/  FADD R8, R5, R6 ;  /* 0x0000000605087221 */ /* 0x000fc80000000000 */
[----:B------:R-:W-:Y:S01]  /*0390*/  FMUL R4, R7, R8 ;  /* 0x0000000807047220 */ /* 0x000fe20000400000 */
[----:B------:R-:W-:-:S03]  /*03a0*/  FADD R5, -R5, R8 ;  /* 0x0000000805057221 */ /* 0x000fc60000000100 */
[----:B------:R-:W0:Y:S01]  /*03b0*/  FRND R9, R4 ;  /* 0x0000000400097307 */ /* 0x000e220000201000 */
[----:B------:R-:W-:Y:S01]  /*03c0*/  FADD R6, R6, -R5 ;  /* 0x8000000506067221 */ /* 0x000fe20000000000 */
[----:B------:R-:W-:Y:S01]  /*03d0*/  FFMA R5, R7, R8, -R4 ;  /* 0x0000000807057223 */ /* 0x000fe20000000804 */
[----:B------:R-:W-:-:S03]  /*03e0*/  FSETP.GEU.AND P1, PT, R4, RZ, PT ;  /* 0x000000ff0400720b */ /* 0x000fc60003f2e000 */
[----:B------:R-:W-:Y:S02]  /*03f0*/  FFMA R5, R7, R6, R5 ;  /* 0x0000000607057223 */ /* 0x000fe40000000005 */
[----:B------:R1:W2:Y:S01]  /*0400*/  F2I.NTZ R8, R4 ;  /* 0x0000000400087305 */ /* 0x0002a20000203100 */
[----:B0-----:R-:W-:Y:S01]  /*0410*/  FADD R6, R4, -R9 ;  /* 0x8000000904067221 */ /* 0x001fe20000000000 */
[----:B------:R-:W-:-:S03]  /*0420*/  FSETP.GT.AND P0, PT, R9, RZ, PT ;  /* 0x000000ff0900720b */ /* 0x000fc60003f04000 */
[----:B------:R-:W-:Y:S01]  /*0430*/  FADD R6, R5, R6 ;  /* 0x0000000605067221 */ /* 0x000fe20000000000 */
[----:B------:R-:W-:Y:S02]  /*0440*/  SEL R9, RZ, 0x83000000, P0 ;  /* 0x83000000ff097807 */ /* 0x000fe40000000000 */
[----:B------:R-:W-:Y:S01]  /*0450*/  FSETP.GT.AND P0, PT, |R4|, 152, PT ;  /* 0x431800000400780b */ /* 0x000fe20003f04200 */
[----:B------:R-:W-:Y:S01]  /*0460*/  FFMA R5, R6, R11, 0.0013391353422775864601 ;  /* 0x3aaf85ed06057423 */ /* 0x000fe2000000000b */
[----:B-1----:R-:W-:-:S03]  /*0470*/  HFMA2 R4, -RZ, RZ, 1.875, 0 ;  /* 0x3f800000ff047431 */ /* 0x002fc600000001ff */
[----:B------:R-:W-:-:S04]  /*0480*/  FFMA R5, R6, R5, 0.0096188392490148544312 ;  /* 0x3c1d985606057423 */ /* 0x000fc80000000005 */
[----:B------:R-:W-:-:S04]  /*0490*/  FFMA R5, R6, R5, 0.055503588169813156128 ;  /* 0x3d6357bb06057423 */ /* 0x000fc80000000005 */
[----:B------:R-:W-:Y:S01]  /*04a0*/  FFMA R11, R6, R5, 0.24022644758224487305 ;  /* 0x3e75fdec060b7423 */ /* 0x000fe20000000005 */
[----:B------:R-:W-:-:S03]  /*04b0*/  FMUL R5, R7, 0.5 ;  /* 0x3f00000007057820 */ /* 0x000fc60000400000 */
[----:B------:R-:W-:-:S03]  /*04c0*/  FFMA R11, R6, R11, 0.69314718246459960938 ;  /* 0x3f317218060b7423 */ /* 0x000fc6000000000b */
[----:B------:R-:W0:Y:S01]  /*04d0*/  FRND.TRUNC R5, R5 ;  /* 0x0000000500057307 */ /* 0x000e22000020d000 */
[----:B------:R-:W-:Y:S01]  /*04e0*/  FFMA R11, R6, R11, 1 ;  /* 0x3f800000060b7423 */ /* 0x000fe2000000000b */
[----:B------:R-:W-:Y:S02]  /*04f0*/  IADD3 R6, PT, PT, R9, 0x7f000000, RZ ;  /* 0x7f00000009067810 */ /* 0x000fe40007ffe0ff */
[----:B--2---:R-:W-:-:S03]  /*0500*/  LEA R9, R8, -R9, 0x17 ;  /* 0x8000000908097211 */ /* 0x004fc600078eb8ff */
[----:B------:R-:W-:-:S04]  /*0510*/  FMUL R6, R11, R6 ;  /* 0x000000060b067220 */ /* 0x000fc80000400000 */
[----:B------:R-:W-:Y:S01]  /*0520*/  FMUL R9, R6, R9 ;  /* 0x0000000906097220 */ /* 0x000fe20000400000 */
[----:B------:R-:W-:Y:S01]  /*0530*/  @P0 FSEL R9, RZ, +INF , !P1 ;  /* 0x7f800000ff090808 */ /* 0x000fe20004800000 */
[----:B0-----:R-:W-:Y:S01]  /*0540*/  FADD R6, R5, R5 ;  /* 0x0000000505067221 */ /* 0x001fe20000000000 */
[----:B------:R-:W-:Y:S06]  /*0550*/  @!P2 BRA `(.L_x_1) ;  /* 0x00000000004ca947 */ /* 0x000fec0003800000 */
[----:B------:R-:W-:-:S04]  /*0560*/  FSETP.NAN.AND P0, PT, |R7|, |R7|, PT ;  /* 0x400000070700720b */ /* 0x000fc80003f08200 */
[----:B------:R-:W-:-:S13]  /*0570*/  FSETP.NUM.AND P0, PT, |R0|, |R0|, !P0 ;  /* 0x400000000000720b */ /* 0x000fda0004707200 */
[----:B------:R-:W-:Y:S01]  /*0580*/  @!P0 FADD R4, R0, R7 ;  /* 0x0000000700048221 */ /* 0x000fe20000000000 */
[----:B------:R-:W-:Y:S06]  /*0590*/  @!P0 BRA `(.L_x_1) ;  /* 0x00000000003c8947 */ /* 0x000fec0003800000 */
[----:B------:R-:W-:Y:S01]  /*05a0*/  FSETP.NEU.AND P0, PT, |R0|, +INF , PT ;  /* 0x7f8000000000780b */ /* 0x000fe20003f0d200 */
[----:B------:R-:W-:-:S03]  /*05b0*/  FADD R6, R7, -R6 ;  /* 0x8000000607067221 */ /* 0x000fc60000000000 */
[----:B------:R-:W-:-:S04]  /*05c0*/  ISETP.NE.AND P0, PT, R12, RZ, P0 ;  /* 0x000000ff0c00720c */ /* 0x000fc80000705270 */
[----:B------:R-:W-:-:S09]  /*05d0*/  FSETP.NEU.AND P1, PT, |R6|, 1, !P0 ;  /* 0x3f8000000600780b */ /* 0x000fd2000472d200 */
[----:B------:R-:W-:-:S05]  /*05e0*/  @!P0 FADD R0, R0, R0 ;  /* 0x0000000000008221 */ /* 0x000fca0000000000 */
[----:B------:R-:W-:-:S04]  /*05f0*/  @P1 LOP3.LUT R0, R0, 0x7fffffff, RZ, 0xc0, !PT ;  /* 0x7fffffff00001812 */ /* 0x000fc800078ec0ff */
[----:B------:R-:W-:Y:S01]  /*0600*/  @!P0 MOV R4, R0 ;  /* 0x0000000000048202 */ /* 0x000fe20000000f00 */
[----:B------:R-:W-:Y:S06]  /*0610*/  @!P0 BRA `(.L_x_1) ;  /* 0x00000000001c8947 */ /* 0x000fec0003800000 */
[----:B------:R-:W-:Y:S02]  /*0620*/  FSETP.NEU.AND P0, PT, |R7|, +INF , PT ;  /* 0x7f8000000700780b */ /* 0x000fe40003f0d200 */
[----:B------:R-:W-:-:S13]  /*0630*/  ISETP.EQ.AND P1, PT, R12, -0x1, PT ;  /* 0xffffffff0c00780c */ /* 0x000fda0003f22270 */
[----:B------:R-:W-:Y:S05]  /*0640*/  @!P0 BRA P1, `(.L_x_1) ;  /* 0x0000000000108947 */ /* 0x000fea0000800000 */
[----:B------:R-:W-:Y:S02]  /*0650*/  ISETP.GT.AND P0, PT, R12, -0x1, PT ;  /* 0xffffffff0c00780c */ /* 0x000fe40003f04270 */
[----:B------:R-:W-:-:S11]  /*0660*/  MOV R4, R9 ;  /* 0x0000000900047202 */ /* 0x000fd60000000f00 */
[----:B------:R-:W-:-:S04]  /*0670*/  @!P0 FSETP.NEU.AND P1, PT, |R6|, 1, PT ;  /* 0x3f8000000600880b */ /* 0x000fc80003f2d200 */
[----:B------:R-:W-:-:S09]  /*0680*/  @!P0 FSEL R4, R9, -R9, P1 ;  /* 0x8000000909048208 */ /* 0x000fd20000800000 */
.L_x_1:
[----:B------:R-:W-:Y:S05]  /*0690*/  BSYNC.RECONVERGENT B0 ;  /* 0x0000000000007941 */ /* 0x000fea0003800200 */
.L_x_0:
[----:B------:R-:W0:Y:S02]  /*06a0*/  F2I.TRUNC.NTZ R5, R4 ;  /* 0x0000000400057305 */ /* 0x000e24000020f100 */
[----:B0-----:R-:W-:Y:S01]  /*06b0*/  STG.E desc[UR4][R2.64], R5 ;  /* 0x0000000502007986 */ /* 0x001fe2000c101904 */
[----:B------:R-:W-:Y:S05]  /*06c0*/  EXIT ;  /* 0x000000000000794d */ /* 0x000fea0003800000 */
.L_x_2:
[----:B------:R-:W-:-:S00]  /*06d0*/  BRA `(.L_x_2) ;  /* 0xfffffffc00fc7947 */ /* 0x000fc0000383ffff */
[----:B------:R-:W-:-:S00]  /*06e0*/  NOP ;  /* 0x0000000000007918 */ /* 0x000fc00000000000 */
        /* <DEDUP_REMOVED lines=9> */
.L_x_3:


//--------------------- .nv.shared.reserved.0     --------------------------
	.section	.nv.shared.reserved.0,"aw",@nobits
	.weak		__nv_reservedSMEM_offset_0_alias
	.size		__nv_reservedSMEM_offset_0_alias, 0, 64
	.other		__nv_reservedSMEM_offset_0_alias,@"STO_CUDA_RESERVED_SHARED STV_DEFAULT"
__nv_reservedSMEM_offset_0_alias:
	.zero		0
	.zero		64


//--------------------- .nv.constant0._Z15transformMatrixPiii --------------------------
	.section	.nv.constant0._Z15transformMatrixPiii,"a",@progbits
	.sectionflags	@""
	.align	4
.nv.constant0._Z15transformMatrixPiii:
	.zero		912


//--------------------- SYMBOLS --------------------------

	.type		.nv.reservedSmem.offset0,@object
	.size		.nv.reservedSmem.offset0,0x4
